	.headerflags	@"EF_CUDA_TEXMODE_UNIFIED EF_CUDA_64BIT_ADDRESS EF_CUDA_ACCELERATORS EF_CUDA_SM90 EF_CUDA_VIRTUAL_SM(EF_CUDA_SM90)"
	.elftype	@"ET_EXEC"


//--------------------- .nv.info                  --------------------------
	.section	.nv.info,"",@"SHT_CUDA_INFO"
	.align	4


	//----- nvinfo : EIATTR_REGCOUNT
	.align		4
        /*0000*/ 	.byte	0x04, 0x2f
        /*0002*/ 	.short	(.L_3 - .L_2)
	.align		4
.L_2:
        /*0004*/ 	.word	index@(triton_poi_fused__native_batch_norm_legit_no_training_relu_8)
        /*0008*/ 	.word	0x00000022


	//----- nvinfo : EIATTR_MIN_STACK_SIZE
	.align		4
.L_3:
        /*000c*/ 	.byte	0x04, 0x12
        /*000e*/ 	.short	(.L_5 - .L_4)
	.align		4
.L_4:
        /*0010*/ 	.word	index@(triton_poi_fused__native_batch_norm_legit_no_training_relu_8)
        /*0014*/ 	.word	0x00000000


	//----- nvinfo : EIATTR_FRAME_SIZE
	.align		4
.L_5:
        /*0018*/ 	.byte	0x04, 0x11
        /*001a*/ 	.short	(.L_7 - .L_6)
	.align		4
.L_6:
        /*001c*/ 	.word	index@(triton_poi_fused__native_batch_norm_legit_no_training_relu_8)
        /*0020*/ 	.word	0x00000000


	//----- nvinfo : EIATTR_MIN_STACK_SIZE
	.align		4
.L_7:
        /*0024*/ 	.byte	0x04, 0x12
        /*0026*/ 	.short	(.L_9 - .L_8)
	.align		4
.L_8:
        /*0028*/ 	.word	index@(triton_poi_fused__native_batch_norm_legit_no_training_relu_8)
        /*002c*/ 	.word	0x00000000
.L_9:


//--------------------- .nv.info.triton_poi_fused__native_batch_norm_legit_no_training_relu_8 --------------------------
	.section	.nv.info.triton_poi_fused__native_batch_norm_legit_no_training_relu_8,"",@"SHT_CUDA_INFO"
	.sectionflags	@""
	.align	4


	//----- nvinfo : EIATTR_CUDA_API_VERSION
	.align		4
        /*0000*/ 	.byte	0x04, 0x37
        /*0002*/ 	.short	(.L_11 - .L_10)
.L_10:
        /*0004*/ 	.word	0x0000007c


	//----- nvinfo : EIATTR_KPARAM_INFO
	.align		4
.L_11:
        /*0008*/ 	.byte	0x04, 0x17
        /*000a*/ 	.short	(.L_13 - .L_12)
.L_12:
        /*000c*/ 	.word	0x00000000
        /*0010*/ 	.short	0x0007
        /*0012*/ 	.short	0x0034
        /*0014*/ 	.byte	0x00, 0xf0, 0x11, 0x00


	//----- nvinfo : EIATTR_KPARAM_INFO
	.align		4
.L_13:
        /*0018*/ 	.byte	0x04, 0x17
        /*001a*/ 	.short	(.L_15 - .L_14)
.L_14:
        /*001c*/ 	.word	0x00000000
        /*0020*/ 	.short	0x0006
        /*0022*/ 	.short	0x0030
        /*0024*/ 	.byte	0x00, 0xf0, 0x11, 0x00


	//----- nvinfo : EIATTR_KPARAM_INFO
	.align		4
.L_15:
        /*0028*/ 	.byte	0x04, 0x17
        /*002a*/ 	.short	(.L_17 - .L_16)
.L_16:
        /*002c*/ 	.word	0x00000000
        /*0030*/ 	.short	0x0005
        /*0032*/ 	.short	0x0028
        /*0034*/ 	.byte	0x00, 0xf4, 0x21, 0x00


	//----- nvinfo : EIATTR_KPARAM_INFO
	.align		4
.L_17:
        /*0038*/ 	.byte	0x04, 0x17
        /*003a*/ 	.short	(.L_19 - .L_18)
.L_18:
        /*003c*/ 	.word	0x00000000
        /*0040*/ 	.short	0x0004
        /*0042*/ 	.short	0x0020
        /*0044*/ 	.byte	0x00, 0xf4, 0x21, 0x00


	//----- nvinfo : EIATTR_KPARAM_INFO
	.align		4
.L_19:
        /*0048*/ 	.byte	0x04, 0x17
        /*004a*/ 	.short	(.L_21 - .L_20)
.L_20:
        /*004c*/ 	.word	0x00000000
        /*0050*/ 	.short	0x0003
        /*0052*/ 	.short	0x0018
        /*0054*/ 	.byte	0x00, 0xf4, 0x21, 0x00


	//----- nvinfo : EIATTR_KPARAM_INFO
	.align		4
.L_21:
        /*0058*/ 	.byte	0x04, 0x17
        /*005a*/ 	.short	(.L_23 - .L_22)
.L_22:
        /*005c*/ 	.word	0x00000000
        /*0060*/ 	.short	0x0002
        /*0062*/ 	.short	0x0010
        /*0064*/ 	.byte	0x00, 0xf4, 0x21, 0x00


	//----- nvinfo : EIATTR_KPARAM_INFO
	.align		4
.L_23:
        /*0068*/ 	.byte	0x04, 0x17
        /*006a*/ 	.short	(.L_25 - .L_24)
.L_24:
        /*006c*/ 	.word	0x00000000
        /*0070*/ 	.short	0x0001
        /*0072*/ 	.short	0x0008
        /*0074*/ 	.byte	0x00, 0xf4, 0x21, 0x00


	//----- nvinfo : EIATTR_KPARAM_INFO
	.align		4
.L_25:
        /*0078*/ 	.byte	0x04, 0x17
        /*007a*/ 	.short	(.L_27 - .L_26)
.L_26:
        /*007c*/ 	.word	0x00000000
        /*0080*/ 	.short	0x0000
        /*0082*/ 	.short	0x0000
        /*0084*/ 	.byte	0x00, 0xf4, 0x21, 0x00


	//----- nvinfo : EIATTR_SPARSE_MMA_MASK
	.align		4
.L_27:
        /*0088*/ 	.byte	0x03, 0x50
        /*008a*/ 	.short	0x0000


	//----- nvinfo : EIATTR_MAXREG_COUNT
	.align		4
        /*008c*/ 	.byte	0x03, 0x1b
        /*008e*/ 	.short	0x00ff


	//----- nvinfo : EIATTR_EXIT_INSTR_OFFSETS
	.align		4
        /*0090*/ 	.byte	0x04, 0x1c
        /*0092*/ 	.short	(.L_29 - .L_28)


	//   ....[0]....
.L_28:
        /*0094*/ 	.word	0x00001170


	//   ....[1]....
        /*0098*/ 	.word	0x000011f0


	//----- nvinfo : EIATTR_REQNTID
	.align		4
.L_29:
        /*009c*/ 	.byte	0x04, 0x10
        /*009e*/ 	.short	(.L_31 - .L_30)
.L_30:
        /*00a0*/ 	.word	0x00000100
        /*00a4*/ 	.word	0x00000001
        /*00a8*/ 	.word	0x00000001


	//----- nvinfo : EIATTR_CBANK_PARAM_SIZE
	.align		4
.L_31:
        /*00ac*/ 	.byte	0x03, 0x19
        /*00ae*/ 	.short	0x0038


	//----- nvinfo : EIATTR_PARAM_CBANK
	.align		4
        /*00b0*/ 	.byte	0x04, 0x0a
        /*00b2*/ 	.short	(.L_33 - .L_32)
	.align		4
.L_32:
        /*00b4*/ 	.word	index@(.nv.constant0.triton_poi_fused__native_batch_norm_legit_no_training_relu_8)
        /*00b8*/ 	.short	0x0210
        /*00ba*/ 	.short	0x0038


	//----- nvinfo : EIATTR_SW_WAR
	.align		4
.L_33:
        /*00bc*/ 	.byte	0x04, 0x36
        /*00be*/ 	.short	(.L_35 - .L_34)
.L_34:
        /*00c0*/ 	.word	0x00000008
.L_35:


//--------------------- .nv.callgraph             --------------------------
	.section	.nv.callgraph,"",@"SHT_CUDA_CALLGRAPH"
	.align	4
	.sectionentsize	8
	.align		4
        /*0000*/ 	.word	0x00000000
	.align		4
        /*0004*/ 	.word	0xffffffff
	.align		4
        /*0008*/ 	.word	0x00000000
	.align		4
        /*000c*/ 	.word	0xfffffffe
	.align		4
        /*0010*/ 	.word	0x00000000
	.align		4
        /*0014*/ 	.word	0xfffffffd
	.align		4
        /*0018*/ 	.word	0x00000000
	.align		4
        /*001c*/ 	.word	0xfffffffc


//--------------------- .nv.constant4             --------------------------
	.section	.nv.constant4,"a",@progbits
	.align	8
	.align		8
.nv.constant4:
        /*0000*/ 	.dword	_$_str
	.align		8
        /*0008*/ 	.dword	_$_str_$_2


//--------------------- .text.triton_poi_fused__native_batch_norm_legit_no_training_relu_8 --------------------------
	.section	.text.triton_poi_fused__native_batch_norm_legit_no_training_relu_8,"ax",@progbits
	.sectionflags	@"SHF_BARRIERS=1"
	.align	128
        .global         triton_poi_fused__native_batch_norm_legit_no_training_relu_8
        .type           triton_poi_fused__native_batch_norm_legit_no_training_relu_8,@function
        .size           triton_poi_fused__native_batch_norm_legit_no_training_relu_8,(.L_x_1 - triton_poi_fused__native_batch_norm_legit_no_training_relu_8)
        .other          triton_poi_fused__native_batch_norm_legit_no_training_relu_8,@"STO_CUDA_ENTRY STV_DEFAULT"
triton_poi_fused__native_batch_norm_legit_no_training_relu_8:
.text.triton_poi_fused__native_batch_norm_legit_no_training_relu_8:
[----:B------:R-:W0:Y:S01]  /*0000*/  LDC R1, c[0x0][0x28] ;  /* 0x00000a00ff017b82 */ /* 0x000e220000000800 */
[----:B------:R-:W1:Y:S07]  /*0010*/  S2R R3, SR_CTAID.Y ;  /* 0x0000000000037919 */ /* 0x000e6e0000002600 */
[----:B------:R-:W2:Y:S01]  /*0020*/  LDC.64 R30, c[0x0][0x210] ;  /* 0x00008400ff1e7b82 */ /* 0x000ea20000000a00 */
[----:B------:R-:W-:Y:S02]  /*0030*/  CS2R R6, SRZ ;  /* 0x0000000000067805 */ /* 0x000fe4000001ff00 */
[----:B------:R-:W-:Y:S01]  /*0040*/  CS2R R8, SRZ ;  /* 0x0000000000087805 */ /* 0x000fe2000001ff00 */
[----:B------:R-:W3:Y:S01]  /*0050*/  S2R R14, SR_TID.X ;  /* 0x00000000000e7919 */ /* 0x000ee20000002100 */
[----:B------:R-:W-:Y:S01]  /*0060*/  CS2R R10, SRZ ;  /* 0x00000000000a7805 */ /* 0x000fe2000001ff00 */
[----:B------:R-:W-:Y:S01]  /*0070*/  ULDC.64 UR6, c[0x0][0x208] ;  /* 0x0000820000067ab9 */ /* 0x000fe20000000a00 */
[----:B------:R-:W4:Y:S01]  /*0080*/  S2R R21, SR_CTAID.X ;  /* 0x0000000000157919 */ /* 0x000f220000002500 */
[----:B------:R-:W5:Y:S01]  /*0090*/  LDC.64 R28, c[0x0][0x218] ;  /* 0x00008600ff1c7b82 */ /* 0x000f620000000a00 */
[----:B-1----:R-:W-:-:S02]  /*00a0*/  IMAD.SHL.U32 R3, R3, 0x10, RZ ;  /* 0x0000001003037824 */ /* 0x002fc400078e00ff */
[----:B---3--:R-:W-:Y:S01]  /*00b0*/  IMAD.SHL.U32 R0, R14, 0x4, RZ ;  /* 0x000000040e007824 */ /* 0x008fe200078e00ff */
[----:B------:R-:W-:-:S04]  /*00c0*/  SHF.R.U32.HI R24, RZ, 0x2, R14 ;  /* 0x00000002ff187819 */ /* 0x000fc8000001160e */
[----:B------:R-:W-:Y:S02]  /*00d0*/  LOP3.LUT R2, R3, 0xc, R0, 0xf8, !PT ;  /* 0x0000000c03027812 */ /* 0x000fe400078ef800 */
[----:B------:R-:W-:Y:S02]  /*00e0*/  SGXT.U32 R24, R24, 0x6 ;  /* 0x000000061818781a */ /* 0x000fe40000000000 */
[C---:B------:R-:W-:Y:S01]  /*00f0*/  ISETP.GE.AND P0, PT, R2.reuse, 0x1a0, PT ;  /* 0x000001a00200780c */ /* 0x040fe20003f06270 */
[----:B------:R-:W-:Y:S01]  /*0100*/  IMAD.HI R4, R2, 0x4ec4ec4f, RZ ;  /* 0x4ec4ec4f02047827 */ /* 0x000fe200078e02ff */
[----:B----4-:R-:W-:-:S04]  /*0110*/  PRMT R12, R24, 0x6540, R21 ;  /* 0x00006540180c7816 */ /* 0x010fc80000000015 */
[----:B------:R-:W-:Y:S02]  /*0120*/  SHF.R.U32.HI R5, RZ, 0x1f, R4 ;  /* 0x0000001fff057819 */ /* 0x000fe40000011604 */
[----:B------:R-:W-:Y:S02]  /*0130*/  LOP3.LUT R13, R12, 0x80, RZ, 0xfc, !PT ;  /* 0x000000800c0d7812 */ /* 0x000fe400078efcff */
[----:B------:R-:W-:Y:S02]  /*0140*/  LEA.HI.SX32 R5, R4, R5, 0x1b ;  /* 0x0000000504057211 */ /* 0x000fe400078fdaff */
[C---:B------:R-:W-:Y:S02]  /*0150*/  LOP3.LUT R4, R12.reuse, 0x40, RZ, 0xfc, !PT ;  /* 0x000000400c047812 */ /* 0x040fe400078efcff */
[----:B------:R-:W-:Y:S01]  /*0160*/  ISETP.LT.AND P1, PT, R12, 0x100, !P0 ;  /* 0x000001000c00780c */ /* 0x000fe20004721270 */
[----:B------:R-:W-:Y:S01]  /*0170*/  IMAD R2, R5, -0x68, R2 ;  /* 0xffffff9805027824 */ /* 0x000fe200078e0202 */
[----:B------:R-:W-:-:S02]  /*0180*/  ISETP.LT.AND P2, PT, R4, 0x100, !P0 ;  /* 0x000001000400780c */ /* 0x000fc40004741270 */
[----:B------:R-:W-:Y:S01]  /*0190*/  ISETP.LT.AND P3, PT, R13, 0x100, !P0 ;  /* 0x000001000d00780c */ /* 0x000fe20004761270 */
[----:B------:R-:W-:Y:S01]  /*01a0*/  IMAD R23, R5, 0x6800, R2 ;  /* 0x0000680005177824 */ /* 0x000fe200078e0202 */
[----:B------:R-:W-:Y:S02]  /*01b0*/  SHF.R.U32.HI R20, RZ, 0x6, R14 ;  /* 0x00000006ff147819 */ /* 0x000fe4000001160e */
[----:B------:R-:W-:Y:S01]  /*01c0*/  CS2R R4, SRZ ;  /* 0x0000000000047805 */ /* 0x000fe2000001ff00 */
[C---:B------:R-:W-:Y:S01]  /*01d0*/  IMAD R23, R12.reuse, 0x68, R23 ;  /* 0x000000680c177824 */ /* 0x040fe200078e0217 */
[----:B------:R-:W-:-:S03]  /*01e0*/  LOP3.LUT R12, R12, 0xc0, RZ, 0xfc, !PT ;  /* 0x000000c00c0c7812 */ /* 0x000fc600078efcff */
[C---:B------:R-:W-:Y:S01]  /*01f0*/  VIADD R19, R23.reuse, 0x1a00 ;  /* 0x00001a0017137836 */ /* 0x040fe20000000000 */
[----:B------:R-:W-:Y:S01]  /*0200*/  ISETP.LT.AND P4, PT, R12, 0x100, !P0 ;  /* 0x000001000c00780c */ /* 0x000fe20004781270 */
[C---:B------:R-:W-:Y:S01]  /*0210*/  VIADD R25, R23.reuse, 0x3400 ;  /* 0x0000340017197836 */ /* 0x040fe20000000000 */
[----:B------:R-:W-:Y:S01]  /*0220*/  CS2R R12, SRZ ;  /* 0x00000000000c7805 */ /* 0x000fe2000001ff00 */
[C-C-:B--2---:R-:W-:Y:S01]  /*0230*/  IMAD.WIDE R16, R23.reuse, 0x4, R30.reuse ;  /* 0x0000000417107825 */ /* 0x144fe200078e021e */
[----:B------:R-:W-:Y:S02]  /*0240*/  CS2R R14, SRZ ;  /* 0x00000000000e7805 */ /* 0x000fe4000001ff00 */
[----:B------:R-:W-:Y:S01]  /*0250*/  SGXT.U32 R20, R20, 0x2 ;  /* 0x000000021414781a */ /* 0x000fe20000000000 */
[----:B------:R-:W-:Y:S01]  /*0260*/  VIADD R27, R23, 0x4e00 ;  /* 0x00004e00171b7836 */ /* 0x000fe20000000000 */
[----:B------:R-:W-:Y:S01]  /*0270*/  LOP3.LUT R0, R0, 0xfc, RZ, 0xc0, !PT ;  /* 0x000000fc00007812 */ /* 0x000fe200078ec0ff */
[--C-:B------:R-:W-:Y:S01]  /*0280*/  IMAD.WIDE R18, R19, 0x4, R30.reuse ;  /* 0x0000000413127825 */ /* 0x100fe200078e021e */
[----:B------:R1:W2:Y:S03]  /*0290*/  @P1 LDG.E.EL.128 R4, desc[UR6][R16.64] ;  /* 0x0000000610041981 */ /* 0x0002a6000c2e1d00 */
[----:B------:R-:W-:Y:S01]  /*02a0*/  IMAD.WIDE R22, R25, 0x4, R30 ;  /* 0x0000000419167825 */ /* 0x000fe200078e021e */
[----:B------:R3:W4:Y:S01]  /*02b0*/  @P2 LDG.E.EL.128 R8, desc[UR6][R18.64] ;  /* 0x0000000612082981 */ /* 0x000722000c2e1d00 */
[----:B------:R-:W-:-:S02]  /*02c0*/  LOP3.LUT R3, R20, R3, RZ, 0xfc, !PT ;  /* 0x0000000314037212 */ /* 0x000fc400078efcff */
[----:B------:R-:W-:Y:S01]  /*02d0*/  PRMT R0, R0, 0x6540, R21 ;  /* 0x0000654000007816 */ /* 0x000fe20000000015 */
[----:B------:R5:W2:Y:S01]  /*02e0*/  @P3 LDG.E.EL.128 R12, desc[UR6][R22.64] ;  /* 0x00000006160c3981 */ /* 0x000aa2000c2e1d00 */
[----:B------:R-:W-:Y:S02]  /*02f0*/  CS2R R20, SRZ ;  /* 0x0000000000147805 */ /* 0x000fe4000001ff00 */
[----:B-1----:R-:W-:Y:S01]  /*0300*/  CS2R R16, SRZ ;  /* 0x0000000000107805 */ /* 0x002fe2000001ff00 */
[----:B------:R-:W-:Y:S02]  /*0310*/  IMAD.WIDE R30, R27, 0x4, R30 ;  /* 0x000000041b1e7825 */ /* 0x000fe400078e021e */
[----:B------:R-:W1:Y:S01]  /*0320*/  LDC.64 R26, c[0x0][0x220] ;  /* 0x00008800ff1a7b82 */ /* 0x000e620000000a00 */
[----:B---3--:R-:W-:Y:S01]  /*0330*/  CS2R R18, SRZ ;  /* 0x0000000000127805 */ /* 0x008fe2000001ff00 */
[----:B-----5:R-:W-:Y:S01]  /*0340*/  IMAD.WIDE R28, R2, 0x4, R28 ;  /* 0x00000004021c7825 */ /* 0x020fe200078e021c */
[----:B0-----:R-:W-:-:S04]  /*0350*/  CS2R R22, SRZ ;  /* 0x0000000000167805 */ /* 0x001fc8000001ff00 */
[----:B------:R-:W3:Y:S04]  /*0360*/  @P4 LDG.E.EL.128 R16, desc[UR6][R30.64] ;  /* 0x000000061e104981 */ /* 0x000ee8000c2e1d00 */
[----:B------:R-:W2:Y:S01]  /*0370*/  @!P0 LDG.E.EL.128 R20, desc[UR6][R28.64] ;  /* 0x000000061c148981 */ /* 0x000ea2000c2e1d00 */
[----:B-1----:R-:W-:-:S04]  /*0380*/  IMAD.WIDE R26, R2, 0x4, R26 ;  /* 0x00000004021a7825 */ /* 0x002fc800078e021a */
[C---:B--2---:R-:W-:Y:S01]  /*0390*/  FADD R4, -R20.reuse, R4 ;  /* 0x0000000414047221 */ /* 0x044fe20000000100 */
[C---:B----4-:R-:W-:Y:S01]  /*03a0*/  FADD R25, -R20.reuse, R8 ;  /* 0x0000000814197221 */ /* 0x050fe20000000100 */
[C---:B------:R-:W-:Y:S01]  /*03b0*/  FADD R12, -R20.reuse, R12 ;  /* 0x0000000c140c7221 */ /* 0x040fe20000000100 */
[----:B---3--:R-:W-:Y:S01]  /*03c0*/  FADD R16, -R20, R16 ;  /* 0x0000001014107221 */ /* 0x008fe20000000100 */
[C---:B------:R-:W-:Y:S01]  /*03d0*/  FADD R5, -R21.reuse, R5 ;  /* 0x0000000515057221 */ /* 0x040fe20000000100 */
[C---:B------:R-:W-:Y:S01]  /*03e0*/  FADD R20, -R21.reuse, R9 ;  /* 0x0000000915147221 */ /* 0x040fe20000000100 */
[C---:B------:R-:W-:Y:S01]  /*03f0*/  FADD R13, -R21.reuse, R13 ;  /* 0x0000000d150d7221 */ /* 0x040fe20000000100 */
[----:B------:R-:W-:Y:S01]  /*0400*/  FADD R17, -R21, R17 ;  /* 0x0000001115117221 */ /* 0x000fe20000000100 */
[C---:B------:R-:W-:Y:S01]  /*0410*/  FADD R6, -R22.reuse, R6 ;  /* 0x0000000616067221 */ /* 0x040fe20000000100 */
[C---:B------:R-:W-:Y:S01]  /*0420*/  FADD R21, -R22.reuse, R10 ;  /* 0x0000000a16157221 */ /* 0x040fe20000000100 */
[C---:B------:R-:W-:Y:S01]  /*0430*/  FADD R14, -R22.reuse, R14 ;  /* 0x0000000e160e7221 */ /* 0x040fe20000000100 */
[----:B------:R-:W-:Y:S01]  /*0440*/  FADD R18, -R22, R18 ;  /* 0x0000001216127221 */ /* 0x000fe20000000100 */
[----:B------:R-:W-:Y:S01]  /*0450*/  FADD R22, -R23, R11 ;  /* 0x0000000b17167221 */ /* 0x000fe20000000100 */
[----:B------:R-:W-:-:S02]  /*0460*/  CS2R R8, SRZ ;  /* 0x0000000000087805 */ /* 0x000fc4000001ff00 */
[----:B------:R-:W-:-:S06]  /*0470*/  CS2R R10, SRZ ;  /* 0x00000000000a7805 */ /* 0x000fcc000001ff00 */
[----:B------:R-:W2:Y:S01]  /*0480*/  @!P0 LDG.E.EL.128 R8, desc[UR6][R26.64] ;  /* 0x000000061a088981 */ /* 0x000ea2000c2e1d00 */
[C---:B------:R-:W-:Y:S01]  /*0490*/  FADD R7, -R23.reuse, R7 ;  /* 0x0000000717077221 */ /* 0x040fe20000000100 */
[C---:B------:R-:W-:Y:S01]  /*04a0*/  FADD R29, -R23.reuse, R15 ;  /* 0x0000000f171d7221 */ /* 0x040fe20000000100 */
[----:B------:R-:W-:Y:S01]  /*04b0*/  FADD R19, -R23, R19 ;  /* 0x0000001317137221 */ /* 0x000fe20000000100 */
[----:B--2---:R-:W-:Y:S01]  /*04c0*/  FADD R8, R8, 9.9999997473787516356e-06 ;  /* 0x3727c5ac08087421 */ /* 0x004fe20000000000 */
[----:B------:R-:W-:-:S03]  /*04d0*/  FADD R23, R9, 9.9999997473787516356e-06 ;  /* 0x3727c5ac09177421 */ /* 0x000fc60000000000 */
[----:B------:R-:W0:Y:S01]  /*04e0*/  MUFU.SQRT R15, R8 ;  /* 0x00000008000f7308 */ /* 0x000e220000002000 */
[----:B------:R-:W-:-:S07]  /*04f0*/  FADD R11, R11, 9.9999997473787516356e-06 ;  /* 0x3727c5ac0b0b7421 */ /* 0x000fce0000000000 */
[----:B------:R-:W1:Y:S01]  /*0500*/  MUFU.SQRT R23, R23 ;  /* 0x0000001700177308 */ /* 0x000e620000002000 */
[----:B------:R-:W-:Y:S01]  /*0510*/  FADD R10, R10, 9.9999997473787516356e-06 ;  /* 0x3727c5ac0a0a7421 */ /* 0x000fe20000000000 */
[----:B0-----:R-:W-:-:S06]  /*0520*/  FSETP.GT.AND P6, PT, R15, 8.50705917302346158658e+37, PT ;  /* 0x7e8000000f00780b */ /* 0x001fcc0003fc4000 */
[----:B------:R-:W0:Y:S01]  /*0530*/  MUFU.SQRT R11, R11 ;  /* 0x0000000b000b7308 */ /* 0x000e220000002000 */
[----:B------:R-:W-:Y:S01]  /*0540*/  FSETP.GEU.AND P1, PT, R15, 1.175494350822287508e-38, PT ;  /* 0x008000000f00780b */ /* 0x000fe20003f2e000 */
[----:B------:R-:W-:-:S06]  /*0550*/  IMAD.MOV.U32 R8, RZ, RZ, 0x3e800000 ;  /* 0x3e800000ff087424 */ /* 0x000fcc00078e00ff */
[----:B------:R-:W2:Y:S01]  /*0560*/  MUFU.SQRT R9, R10 ;  /* 0x0000000a00097308 */ /* 0x000ea20000002000 */
[C---:B-1----:R-:W-:Y:S02]  /*0570*/  FSETP.GT.AND P2, PT, R23.reuse, 8.50705917302346158658e+37, PT ;  /* 0x7e8000001700780b */ /* 0x042fe40003f44000 */
[----:B------:R-:W-:Y:S01]  /*0580*/  FSETP.GEU.AND P3, PT, R23, 1.175494350822287508e-38, PT ;  /* 0x008000001700780b */ /* 0x000fe20003f6e000 */
[----:B------:R-:W-:Y:S01]  /*0590*/  @P6 FMUL R15, R15, 0.25 ;  /* 0x3e8000000f0f6820 */ /* 0x000fe20000400000 */
[----:B------:R-:W-:Y:S02]  /*05a0*/  FSEL R27, R8, 1, P6 ;  /* 0x3f800000081b7808 */ /* 0x000fe40003000000 */
[----:B0-----:R-:W-:Y:S01]  /*05b0*/  FSETP.GT.AND P6, PT, R11, 8.50705917302346158658e+37, PT ;  /* 0x7e8000000b00780b */ /* 0x001fe20003fc4000 */
[----:B------:R-:W-:Y:S02]  /*05c0*/  @!P1 FMUL R15, R15, 16777216 ;  /* 0x4b8000000f0f9820 */ /* 0x000fe40000400000 */
[----:B------:R-:W-:Y:S01]  /*05d0*/  @!P1 FMUL R27, R27, 16777216 ;  /* 0x4b8000001b1b9820 */ /* 0x000fe20000400000 */
[----:B------:R-:W-:-:S03]  /*05e0*/  FSETP.GEU.AND P1, PT, R11, 1.175494350822287508e-38, PT ;  /* 0x008000000b00780b */ /* 0x000fc60003f2e000 */
[----:B------:R-:W-:Y:S01]  /*05f0*/  @P2 FMUL R23, R23, 0.25 ;  /* 0x3e80000017172820 */ /* 0x000fe20000400000 */
[C---:B--2---:R-:W-:Y:S01]  /*0600*/  FSETP.GT.AND P4, PT, R9.reuse, 8.50705917302346158658e+37, PT ;  /* 0x7e8000000900780b */ /* 0x044fe20003f84000 */
[----:B------:R-:W0:Y:S01]  /*0610*/  MUFU.RCP R28, R15 ;  /* 0x0000000f001c7308 */ /* 0x000e220000001000 */
[----:B------:R-:W-:Y:S01]  /*0620*/  FSETP.GEU.AND P5, PT, R9, 1.175494350822287508e-38, PT ;  /* 0x008000000900780b */ /* 0x000fe20003fae000 */
[----:B------:R-:W-:Y:S02]  /*0630*/  @!P3 FMUL R23, R23, 16777216 ;  /* 0x4b8000001717b820 */ /* 0x000fe40000400000 */
[----:B------:R-:W-:-:S04]  /*0640*/  @P6 FMUL R11, R11, 0.25 ;  /* 0x3e8000000b0b6820 */ /* 0x000fc80000400000 */
[----:B------:R-:W1:Y:S01]  /*0650*/  MUFU.RCP R23, R23 ;  /* 0x0000001700177308 */ /* 0x000e620000001000 */
[----:B------:R-:W-:-:S03]  /*0660*/  @!P1 FMUL R11, R11, 16777216 ;  /* 0x4b8000000b0b9820 */ /* 0x000fc60000400000 */
[----:B------:R-:W-:Y:S01]  /*0670*/  @P4 FMUL R9, R9, 0.25 ;  /* 0x3e80000009094820 */ /* 0x000fe20000400000 */
[----:B------:R-:W-:-:S03]  /*0680*/  FSEL R10, R8, 1, P2 ;  /* 0x3f800000080a7808 */ /* 0x000fc60001000000 */
[----:B------:R-:W-:Y:S01]  /*0690*/  @!P5 FMUL R9, R9, 16777216 ;  /* 0x4b8000000909d820 */ /* 0x000fe20000400000 */
[----:B0-----:R-:W-:Y:S01]  /*06a0*/  FMUL R28, R28, R27 ;  /* 0x0000001b1c1c7220 */ /* 0x001fe20000400000 */
[----:B------:R-:W-:Y:S01]  /*06b0*/  @!P3 FMUL R10, R10, 16777216 ;  /* 0x4b8000000a0ab820 */ /* 0x000fe20000400000 */
[----:B------:R-:W0:Y:S01]  /*06c0*/  LDC.64 R26, c[0x0][0x228] ;  /* 0x00008a00ff1a7b82 */ /* 0x000e220000000a00 */
[----:B------:R-:W2:Y:S02]  /*06d0*/  MUFU.RCP R11, R11 ;  /* 0x0000000b000b7308 */ /* 0x000ea40000001000 */
[----:B-1----:R-:W-:Y:S01]  /*06e0*/  FMUL R15, R23, R10 ;  /* 0x0000000a170f7220 */ /* 0x002fe20000400000 */
[----:B------:R-:W-:-:S05]  /*06f0*/  FSEL R10, R8, 1, P4 ;  /* 0x3f800000080a7808 */ /* 0x000fca0002000000 */
[----:B------:R-:W1:Y:S01]  /*0700*/  MUFU.RCP R9, R9 ;  /* 0x0000000900097308 */ /* 0x000e620000001000 */
[----:B------:R-:W-:Y:S01]  /*0710*/  FSEL R8, R8, 1, P6 ;  /* 0x3f80000008087808 */ /* 0x000fe20003000000 */
[----:B------:R-:W-:-:S04]  /*0720*/  @!P5 FMUL R10, R10, 16777216 ;  /* 0x4b8000000a0ad820 */ /* 0x000fc80000400000 */
[----:B------:R-:W-:-:S04]  /*0730*/  @!P1 FMUL R8, R8, 16777216 ;  /* 0x4b80000008089820 */ /* 0x000fc80000400000 */
[----:B--2---:R-:W-:Y:S01]  /*0740*/  FMUL R30, R11, R8 ;  /* 0x000000080b1e7220 */ /* 0x004fe20000400000 */
[C---:B------:R-:W-:Y:S01]  /*0750*/  FMUL R16, R28.reuse, R16 ;  /* 0x000000101c107220 */ /* 0x040fe20000400000 */
[----:B------:R-:W-:Y:S01]  /*0760*/  FMUL R25, R28, R25 ;  /* 0x000000191c197220 */ /* 0x000fe20000400000 */
[----:B-1----:R-:W-:Y:S01]  /*0770*/  FMUL R23, R9, R10 ;  /* 0x0000000a09177220 */ /* 0x002fe20000400000 */
[C---:B------:R-:W-:Y:S01]  /*0780*/  FMUL R9, R30.reuse, R19 ;  /* 0x000000131e097220 */ /* 0x040fe20000400000 */
[C---:B------:R-:W-:Y:S01]  /*0790*/  FMUL R10, R30.reuse, R29 ;  /* 0x0000001d1e0a7220 */ /* 0x040fe20000400000 */
[C---:B------:R-:W-:Y:S01]  /*07a0*/  FMUL R8, R30.reuse, R22 ;  /* 0x000000161e087220 */ /* 0x040fe20000400000 */
[----:B------:R-:W-:Y:S01]  /*07b0*/  FMUL R11, R30, R7 ;  /* 0x000000071e0b7220 */ /* 0x000fe20000400000 */
[C---:B------:R-:W-:Y:S01]  /*07c0*/  FMUL R30, R28.reuse, R12 ;  /* 0x0000000c1c1e7220 */ /* 0x040fe20000400000 */
[----:B------:R-:W-:Y:S01]  /*07d0*/  FMUL R22, R23, R6 ;  /* 0x0000000617167220 */ /* 0x000fe20000400000 */
[----:B------:R-:W-:Y:S01]  /*07e0*/  FMUL R29, R15, R5 ;  /* 0x000000050f1d7220 */ /* 0x000fe20000400000 */
[----:B------:R-:W-:Y:S01]  /*07f0*/  FMUL R28, R28, R4 ;  /* 0x000000041c1c7220 */ /* 0x000fe20000400000 */
[----:B------:R-:W-:-:S02]  /*0800*/  CS2R R4, SRZ ;  /* 0x0000000000047805 */ /* 0x000fc4000001ff00 */
[----:B------:R-:W-:Y:S01]  /*0810*/  CS2R R6, SRZ ;  /* 0x0000000000067805 */ /* 0x000fe2000001ff00 */
[----:B0-----:R-:W-:-:S05]  /*0820*/  IMAD.WIDE R26, R2, 0x4, R26 ;  /* 0x00000004021a7825 */ /* 0x001fca00078e021a */
[----:B------:R0:W2:Y:S02]  /*0830*/  @!P0 LDG.E.EL.128 R4, desc[UR6][R26.64] ;  /* 0x000000061a048981 */ /* 0x0000a4000c2e1d00 */
[----:B0-----:R-:W0:Y:S01]  /*0840*/  LDC.64 R26, c[0x0][0x230] ;  /* 0x00008c00ff1a7b82 */ /* 0x001e220000000a00 */
[C---:B------:R-:W-:Y:S01]  /*0850*/  FMUL R18, R23.reuse, R18 ;  /* 0x0000001217127220 */ /* 0x040fe20000400000 */
[C---:B------:R-:W-:Y:S01]  /*0860*/  FMUL R19, R23.reuse, R14 ;  /* 0x0000000e17137220 */ /* 0x040fe20000400000 */
[----:B------:R-:W-:Y:S01]  /*0870*/  FMUL R21, R23, R21 ;  /* 0x0000001517157220 */ /* 0x000fe20000400000 */
[C---:B------:R-:W-:Y:S01]  /*0880*/  FMUL R17, R15.reuse, R17 ;  /* 0x000000110f117220 */ /* 0x040fe20000400000 */
[C---:B------:R-:W-:Y:S01]  /*0890*/  FMUL R23, R15.reuse, R13 ;  /* 0x0000000d0f177220 */ /* 0x040fe20000400000 */
[----:B------:R-:W-:Y:S01]  /*08a0*/  FMUL R20, R15, R20 ;  /* 0x000000140f147220 */ /* 0x000fe20000400000 */
[----:B------:R-:W-:Y:S02]  /*08b0*/  CS2R R12, SRZ ;  /* 0x00000000000c7805 */ /* 0x000fe4000001ff00 */
[----:B------:R-:W-:Y:S01]  /*08c0*/  CS2R R14, SRZ ;  /* 0x00000000000e7805 */ /* 0x000fe2000001ff00 */
[----:B0-----:R-:W-:-:S05]  /*08d0*/  IMAD.WIDE R26, R2, 0x4, R26 ;  /* 0x00000004021a7825 */ /* 0x001fca00078e021a */
[----:B------:R-:W2:Y:S01]  /*08e0*/  @!P0 LDG.E.EL.128 R12, desc[UR6][R26.64] ;  /* 0x000000061a0c8981 */ /* 0x000ea2000c2e1d00 */
[----:B------:R-:W0:Y:S01]  /*08f0*/  S2R R2, SR_TID.X ;  /* 0x0000000000027919 */ /* 0x000e220000002100 */
[----:B------:R-:W1:Y:S01]  /*0900*/  S2UR UR5, SR_CgaCtaId ;  /* 0x00000000000579c3 */ /* 0x000e620000008800 */
[----:B------:R-:W-:Y:S02]  /*0910*/  UMOV UR4, 0x400 ;  /* 0x0000040000047882 */ /* 0x000fe40000000000 */
[----:B-1----:R-:W-:Y:S01]  /*0920*/  UPRMT UR4, UR5, 0x654, UR4 ;  /* 0x0000065405047896 */ /* 0x002fe20008000004 */
[-CC-:B--2---:R-:W-:Y:S01]  /*0930*/  FFMA R29, R29, R5.reuse, R13.reuse ;  /* 0x000000051d1d7223 */ /* 0x184fe2000000000d */
[-CC-:B------:R-:W-:Y:S01]  /*0940*/  FFMA R20, R20, R5.reuse, R13.reuse ;  /* 0x0000000514147223 */ /* 0x180fe2000000000d */
[-CC-:B------:R-:W-:Y:S01]  /*0950*/  FFMA R23, R23, R5.reuse, R13.reuse ;  /* 0x0000000517177223 */ /* 0x180fe2000000000d */
[----:B------:R-:W-:Y:S01]  /*0960*/  FFMA R17, R17, R5, R13 ;  /* 0x0000000511117223 */ /* 0x000fe2000000000d */
[----:B0-----:R-:W-:-:S02]  /*0970*/  IMAD.SHL.U32 R5, R2, 0x400, RZ ;  /* 0x0000040002057824 */ /* 0x001fc400078e00ff */
[-CC-:B------:R-:W-:Y:S01]  /*0980*/  FFMA R11, R11, R7.reuse, R15.reuse ;  /* 0x000000070b0b7223 */ /* 0x180fe2000000000f */
[-CC-:B------:R-:W-:Y:S02]  /*0990*/  FFMA R28, R28, R4.reuse, R12.reuse ;  /* 0x000000041c1c7223 */ /* 0x180fe4000000000c */
[----:B------:R-:W-:Y:S01]  /*09a0*/  LOP3.LUT R5, R5, 0xc00, RZ, 0xc0, !PT ;  /* 0x00000c0005057812 */ /* 0x000fe200078ec0ff */
[-CC-:B------:R-:W-:Y:S01]  /*09b0*/  FFMA R25, R25, R4.reuse, R12.reuse ;  /* 0x0000000419197223 */ /* 0x180fe2000000000c */
[-CC-:B------:R-:W-:Y:S01]  /*09c0*/  FFMA R30, R30, R4.reuse, R12.reuse ;  /* 0x000000041e1e7223 */ /* 0x180fe2000000000c */
[----:B------:R-:W-:Y:S01]  /*09d0*/  FFMA R16, R16, R4, R12 ;  /* 0x0000000410107223 */ /* 0x000fe2000000000c */
[----:B------:R-:W-:Y:S01]  /*09e0*/  LOP3.LUT R12, R5, 0x300, RZ, 0xfc, !PT ;  /* 0x00000300050c7812 */ /* 0x000fe200078efcff */
[-CC-:B------:R-:W-:Y:S01]  /*09f0*/  FFMA R22, R22, R6.reuse, R14.reuse ;  /* 0x0000000616167223 */ /* 0x180fe2000000000e */
[-CC-:B------:R-:W-:Y:S01]  /*0a00*/  FFMA R21, R21, R6.reuse, R14.reuse ;  /* 0x0000000615157223 */ /* 0x180fe2000000000e */
[-CC-:B------:R-:W-:Y:S01]  /*0a10*/  FFMA R19, R19, R6.reuse, R14.reuse ;  /* 0x0000000613137223 */ /* 0x180fe2000000000e */
[----:B------:R-:W-:Y:S01]  /*0a20*/  FFMA R18, R18, R6, R14 ;  /* 0x0000000612127223 */ /* 0x000fe2000000000e */
[C---:B------:R-:W-:Y:S01]  /*0a30*/  LOP3.LUT R24, R5.reuse, R24, RZ, 0xfc, !PT ;  /* 0x0000001805187212 */ /* 0x040fe200078efcff */
[-CC-:B------:R-:W-:Y:S01]  /*0a40*/  FFMA R8, R8, R7.reuse, R15.reuse ;  /* 0x0000000708087223 */ /* 0x180fe2000000000f */
[C---:B------:R-:W-:Y:S01]  /*0a50*/  LOP3.LUT R4, R5.reuse, 0x100, RZ, 0xfc, !PT ;  /* 0x0000010005047812 */ /* 0x040fe200078efcff */
[-CC-:B------:R-:W-:Y:S01]  /*0a60*/  FFMA R10, R10, R7.reuse, R15.reuse ;  /* 0x000000070a0a7223 */ /* 0x180fe2000000000f */
[----:B------:R-:W-:Y:S01]  /*0a70*/  LOP3.LUT R6, R5, 0x200, RZ, 0xfc, !PT ;  /* 0x0000020005067812 */ /* 0x000fe200078efcff */
[----:B------:R-:W-:Y:S01]  /*0a80*/  FFMA R9, R9, R7, R15 ;  /* 0x0000000709097223 */ /* 0x000fe2000000000f */
[----:B------:R-:W-:-:S02]  /*0a90*/  FSETP.GEU.AND P0, PT, R11, RZ, PT ;  /* 0x000000ff0b00720b */ /* 0x000fc40003f0e000 */
[----:B------:R-:W-:Y:S02]  /*0aa0*/  LEA.HI R5, R5, UR4, RZ, 0x1a ;  /* 0x0000000405057c11 */ /* 0x000fe4000f8fd0ff */
[----:B------:R-:W-:Y:S02]  /*0ab0*/  LEA.HI R15, R12, UR4, RZ, 0x1a ;  /* 0x000000040c0f7c11 */ /* 0x000fe4000f8fd0ff */
[----:B------:R-:W-:Y:S02]  /*0ac0*/  FSETP.GEU.AND P1, PT, R22, RZ, PT ;  /* 0x000000ff1600720b */ /* 0x000fe40003f2e000 */
[----:B------:R-:W-:Y:S02]  /*0ad0*/  FSEL R14, R11, RZ, P0 ;  /* 0x000000ff0b0e7208 */ /* 0x000fe40000000000 */
[----:B------:R-:W-:Y:S01]  /*0ae0*/  LEA.HI R13, R6, UR4, RZ, 0x1a ;  /* 0x00000004060d7c11 */ /* 0x000fe2000f8fd0ff */
[C---:B------:R-:W-:Y:S01]  /*0af0*/  IMAD R6, R24.reuse, 0x4, R5 ;  /* 0x0000000418067824 */ /* 0x040fe200078e0205 */
[----:B------:R-:W-:Y:S01]  /*0b00*/  FSETP.GEU.AND P0, PT, R25, RZ, PT ;  /* 0x000000ff1900720b */ /* 0x000fe20003f0e000 */
[----:B------:R-:W-:Y:S01]  /*0b10*/  IMAD R5, R24, 0x4, R15 ;  /* 0x0000000418057824 */ /* 0x000fe200078e020f */
[----:B------:R-:W-:-:S02]  /*0b20*/  LEA.HI R7, R4, UR4, RZ, 0x1a ;  /* 0x0000000404077c11 */ /* 0x000fc4000f8fd0ff */
[----:B------:R-:W-:Y:S02]  /*0b30*/  FSETP.GEU.AND P3, PT, R28, RZ, PT ;  /* 0x000000ff1c00720b */ /* 0x000fe40003f6e000 */
[----:B------:R-:W-:Y:S02]  /*0b40*/  FSETP.GEU.AND P2, PT, R29, RZ, PT ;  /* 0x000000ff1d00720b */ /* 0x000fe40003f4e000 */
[----:B------:R-:W-:Y:S01]  /*0b50*/  FSEL R15, R22, RZ, P1 ;  /* 0x000000ff160f7208 */ /* 0x000fe20000800000 */
[----:B------:R-:W-:Y:S01]  /*0b60*/  IMAD R4, R24, 0x4, R13 ;  /* 0x0000000418047824 */ /* 0x000fe200078e020d */
[----:B------:R-:W-:Y:S02]  /*0b70*/  FSETP.GEU.AND P1, PT, R8, RZ, PT ;  /* 0x000000ff0800720b */ /* 0x000fe40003f2e000 */
[----:B------:R-:W-:Y:S02]  /*0b80*/  FSEL R25, R25, RZ, P0 ;  /* 0x000000ff19197208 */ /* 0x000fe40000000000 */
[----:B------:R-:W-:Y:S01]  /*0b90*/  FSETP.GEU.AND P0, PT, R30, RZ, PT ;  /* 0x000000ff1e00720b */ /* 0x000fe20003f0e000 */
[----:B------:R-:W-:Y:S01]  /*0ba0*/  IMAD R7, R24, 0x4, R7 ;  /* 0x0000000418077824 */ /* 0x000fe200078e0207 */
[----:B------:R-:W-:-:S02]  /*0bb0*/  FSEL R13, R28, RZ, P3 ;  /* 0x000000ff1c0d7208 */ /* 0x000fc40001800000 */
[----:B------:R-:W-:Y:S02]  /*0bc0*/  FSEL R12, R29, RZ, P2 ;  /* 0x000000ff1d0c7208 */ /* 0x000fe40001000000 */
[----:B------:R-:W-:Y:S02]  /*0bd0*/  FSETP.GEU.AND P3, PT, R20, RZ, PT ;  /* 0x000000ff1400720b */ /* 0x000fe40003f6e000 */
[----:B------:R-:W-:Y:S02]  /*0be0*/  FSETP.GEU.AND P2, PT, R21, RZ, PT ;  /* 0x000000ff1500720b */ /* 0x000fe40003f4e000 */
[----:B------:R-:W-:Y:S02]  /*0bf0*/  FSEL R8, R8, RZ, P1 ;  /* 0x000000ff08087208 */ /* 0x000fe40000800000 */
[----:B------:R-:W-:Y:S02]  /*0c00*/  FSEL R11, R30, RZ, P0 ;  /* 0x000000ff1e0b7208 */ /* 0x000fe40000000000 */
[----:B------:R-:W-:Y:S01]  /*0c10*/  FSETP.GEU.AND P1, PT, R23, RZ, PT ;  /* 0x000000ff1700720b */ /* 0x000fe20003f2e000 */
[----:B------:R-:W-:Y:S01]  /*0c20*/  STS [R6], R13 ;  /* 0x0000000d06007388 */ /* 0x000fe20000000800 */
[----:B------:R-:W-:-:S02]  /*0c30*/  FSETP.GEU.AND P0, PT, R19, RZ, PT ;  /* 0x000000ff1300720b */ /* 0x000fc40003f0e000 */
[----:B------:R-:W-:Y:S01]  /*0c40*/  FSEL R20, R20, RZ, P3 ;  /* 0x000000ff14147208 */ /* 0x000fe20001800000 */
[----:B------:R0:W-:Y:S01]  /*0c50*/  STS [R7+0x400], R12 ;  /* 0x0004000c07007388 */ /* 0x0001e20000000800 */
[----:B------:R-:W-:Y:S02]  /*0c60*/  FSEL R21, R21, RZ, P2 ;  /* 0x000000ff15157208 */ /* 0x000fe40001000000 */
[----:B------:R-:W-:Y:S01]  /*0c70*/  FSETP.GEU.AND P2, PT, R10, RZ, PT ;  /* 0x000000ff0a00720b */ /* 0x000fe20003f4e000 */
[----:B------:R1:W-:Y:S01]  /*0c80*/  STS [R4+0x800], R15 ;  /* 0x0008000f04007388 */ /* 0x0003e20000000800 */
[----:B------:R-:W-:Y:S02]  /*0c90*/  FSEL R19, R19, RZ, P0 ;  /* 0x000000ff13137208 */ /* 0x000fe40000000000 */
[----:B------:R-:W-:Y:S01]  /*0ca0*/  FSETP.GEU.AND P0, PT, R17, RZ, PT ;  /* 0x000000ff1100720b */ /* 0x000fe20003f0e000 */
[----:B------:R-:W-:Y:S01]  /*0cb0*/  STS [R5+0xc00], R14 ;  /* 0x000c000e05007388 */ /* 0x000fe20000000800 */
[----:B0-----:R-:W-:-:S02]  /*0cc0*/  FSEL R12, R23, RZ, P1 ;  /* 0x000000ff170c7208 */ /* 0x001fc40000800000 */
[----:B------:R-:W-:Y:S01]  /*0cd0*/  FSETP.GEU.AND P1, PT, R16, RZ, PT ;  /* 0x000000ff1000720b */ /* 0x000fe20003f2e000 */
[----:B------:R-:W-:Y:S01]  /*0ce0*/  STS [R6+0x100], R25 ;  /* 0x0001001906007388 */ /* 0x000fe20000000800 */
[----:B------:R-:W-:-:S03]  /*0cf0*/  FSEL R10, R10, RZ, P2 ;  /* 0x000000ff0a0a7208 */ /* 0x000fc60001000000 */
[----:B------:R-:W-:Y:S01]  /*0d00*/  STS [R7+0x500], R20 ;  /* 0x0005001407007388 */ /* 0x000fe20000000800 */
[----:B------:R-:W-:-:S03]  /*0d10*/  FSEL R13, R16, RZ, P1 ;  /* 0x000000ff100d7208 */ /* 0x000fc60000800000 */
[----:B------:R-:W-:Y:S01]  /*0d20*/  STS [R4+0x900], R21 ;  /* 0x0009001504007388 */ /* 0x000fe20000000800 */
[----:B------:R-:W-:-:S03]  /*0d30*/  FSETP.GEU.AND P1, PT, R18, RZ, PT ;  /* 0x000000ff1200720b */ /* 0x000fc60003f2e000 */
[----:B------:R0:W-:Y:S04]  /*0d40*/  STS [R5+0xd00], R8 ;  /* 0x000d000805007388 */ /* 0x0001e80000000800 */
[----:B------:R2:W-:Y:S01]  /*0d50*/  STS [R6+0x200], R11 ;  /* 0x0002000b06007388 */ /* 0x0005e20000000800 */
[----:B-1----:R-:W-:-:S03]  /*0d60*/  IMAD.SHL.U32 R15, R2, 0x4, RZ ;  /* 0x00000004020f7824 */ /* 0x002fc600078e00ff */
[----:B------:R-:W-:Y:S01]  /*0d70*/  STS [R7+0x600], R12 ;  /* 0x0006000c07007388 */ /* 0x000fe20000000800 */
[----:B0-----:R-:W-:Y:S02]  /*0d80*/  FSEL R8, R17, RZ, P0 ;  /* 0x000000ff11087208 */ /* 0x001fe40000000000 */
[----:B------:R-:W-:Y:S01]  /*0d90*/  FSETP.GEU.AND P0, PT, R9, RZ, PT ;  /* 0x000000ff0900720b */ /* 0x000fe20003f0e000 */
[----:B------:R-:W-:Y:S01]  /*0da0*/  STS [R4+0xa00], R19 ;  /* 0x000a001304007388 */ /* 0x000fe20000000800 */
[----:B--2---:R-:W-:-:S03]  /*0db0*/  FSEL R11, R18, RZ, P1 ;  /* 0x000000ff120b7208 */ /* 0x004fc60000800000 */
[----:B------:R0:W-:Y:S01]  /*0dc0*/  STS [R5+0xe00], R10 ;  /* 0x000e000a05007388 */ /* 0x0001e20000000800 */
[----:B------:R-:W-:-:S03]  /*0dd0*/  LOP3.LUT R2, R15, 0x3fc, RZ, 0xc0, !PT ;  /* 0x000003fc0f027812 */ /* 0x000fc600078ec0ff */
[----:B------:R1:W-:Y:S01]  /*0de0*/  STS [R6+0x300], R13 ;  /* 0x0003000d06007388 */ /* 0x0003e20000000800 */
[----:B0-----:R-:W-:-:S03]  /*0df0*/  FSEL R10, R9, RZ, P0 ;  /* 0x000000ff090a7208 */ /* 0x001fc60000000000 */
[----:B------:R0:W-:Y:S04]  /*0e00*/  STS [R7+0x700], R8 ;  /* 0x0007000807007388 */ /* 0x0001e80000000800 */
[----:B------:R2:W-:Y:S04]  /*0e10*/  STS [R4+0xb00], R11 ;  /* 0x000b000b04007388 */ /* 0x0005e80000000800 */
[----:B------:R-:W-:Y:S01]  /*0e20*/  STS [R5+0xf00], R10 ;  /* 0x000f000a05007388 */ /* 0x000fe20000000800 */
[C---:B------:R-:W-:Y:S02]  /*0e30*/  LOP3.LUT R12, R2.reuse, 0x400, RZ, 0xfc, !PT ;  /* 0x00000400020c7812 */ /* 0x040fe400078efcff */
[----:B------:R-:W-:-:S02]  /*0e40*/  LOP3.LUT R14, R2, 0x800, RZ, 0xfc, !PT ;  /* 0x00000800020e7812 */ /* 0x000fc400078efcff */
[----:B------:R-:W-:Y:S02]  /*0e50*/  SHF.R.U32.HI R16, RZ, 0x8, R15 ;  /* 0x00000008ff107819 */ /* 0x000fe4000001160f */
[----:B------:R-:W-:Y:S02]  /*0e60*/  SHF.R.U32.HI R12, RZ, 0x6, R12 ;  /* 0x00000006ff0c7819 */ /* 0x000fe4000001160c */
[----:B------:R-:W-:Y:S02]  /*0e70*/  SHF.R.U32.HI R14, RZ, 0x6, R14 ;  /* 0x00000006ff0e7819 */ /* 0x000fe4000001160e */
[----:B-1----:R-:W-:Y:S02]  /*0e80*/  SGXT.U32 R6, R16, 0x2 ;  /* 0x000000021006781a */ /* 0x002fe40000000000 */
[----:B------:R-:W-:Y:S01]  /*0e90*/  LOP3.LUT R12, R12, 0x1c, RZ, 0xc0, !PT ;  /* 0x0000001c0c0c7812 */ /* 0x000fe200078ec0ff */
[----:B------:R-:W1:Y:S01]  /*0ea0*/  LDC.64 R16, c[0x0][0x238] ;  /* 0x00008e00ff107b82 */ /* 0x000e620000000a00 */
[----:B------:R-:W-:-:S02]  /*0eb0*/  LOP3.LUT R14, R14, 0x2c, RZ, 0xc0, !PT ;  /* 0x0000002c0e0e7812 */ /* 0x000fc400078ec0ff */
[----:B0-----:R-:W-:Y:S02]  /*0ec0*/  LOP3.LUT R7, R6, 0x3fc, R15, 0xf8, !PT ;  /* 0x000003fc06077812 */ /* 0x001fe400078ef80f */
[----:B------:R-:W-:Y:S01]  /*0ed0*/  LEA R9, R6, UR4, 0x2 ;  /* 0x0000000406097c11 */ /* 0x000fe2000f8e10ff */
[----:B------:R-:W-:Y:S01]  /*0ee0*/  VIADD R13, R12, UR4 ;  /* 0x000000040c0d7c36 */ /* 0x000fe20008000000 */
[----:B--2---:R-:W-:Y:S01]  /*0ef0*/  LEA R4, R7, UR4, 0x2 ;  /* 0x0000000407047c11 */ /* 0x004fe2000f8e10ff */
[----:B------:R-:W-:Y:S01]  /*0f00*/  BAR.SYNC.DEFER_BLOCKING 0x0 ;  /* 0x0000000000007b1d */ /* 0x000fe20000010000 */
[----:B------:R-:W-:Y:S02]  /*0f10*/  VIADD R15, R14, UR4 ;  /* 0x000000040e0f7c36 */ /* 0x000fe40008000000 */
[C---:B------:R-:W-:Y:S02]  /*0f20*/  IMAD R18, R2.reuse, 0x4, R9 ;  /* 0x0000000402127824 */ /* 0x040fe400078e0209 */
[----:B------:R-:W-:-:S02]  /*0f30*/  IMAD R20, R2, 0x4, R13 ;  /* 0x0000000402147824 */ /* 0x000fc400078e020d */
[C---:B------:R-:W-:Y:S01]  /*0f40*/  IMAD R22, R2.reuse, 0x4, R15 ;  /* 0x0000000402167824 */ /* 0x040fe200078e020f */
[----:B------:R-:W-:Y:S04]  /*0f50*/  LDS R4, [R4] ;  /* 0x0000000004047984 */ /* 0x000fe80000000800 */
[----:B------:R-:W-:Y:S04]  /*0f60*/  LDS R5, [R18+0x4] ;  /* 0x0000040012057984 */ /* 0x000fe80000000800 */
[----:B------:R-:W-:Y:S04]  /*0f70*/  LDS R6, [R18+0x8] ;  /* 0x0000080012067984 */ /* 0x000fe80000000800 */
[----:B------:R-:W0:Y:S04]  /*0f80*/  LDS R7, [R18+0xc] ;  /* 0x00000c0012077984 */ /* 0x000e280000000800 */
[----:B------:R-:W-:Y:S04]  /*0f90*/  LDS R8, [R20+0x1000] ;  /* 0x0010000014087984 */ /* 0x000fe80000000800 */
[----:B------:R-:W-:Y:S04]  /*0fa0*/  LDS R9, [R20+0x1004] ;  /* 0x0010040014097984 */ /* 0x000fe80000000800 */
[----:B------:R-:W-:Y:S04]  /*0fb0*/  LDS R10, [R20+0x1008] ;  /* 0x00100800140a7984 */ /* 0x000fe80000000800 */
[----:B------:R1:W2:Y:S04]  /*0fc0*/  LDS R11, [R20+0x100c] ;  /* 0x00100c00140b7984 */ /* 0x0002a80000000800 */
[----:B------:R-:W-:Y:S04]  /*0fd0*/  LDS R12, [R22+0x2000] ;  /* 0x00200000160c7984 */ /* 0x000fe80000000800 */
[----:B------:R-:W-:Y:S04]  /*0fe0*/  LDS R13, [R22+0x2004] ;  /* 0x00200400160d7984 */ /* 0x000fe80000000800 */
[----:B------:R-:W-:Y:S04]  /*0ff0*/  LDS R14, [R22+0x2008] ;  /* 0x00200800160e7984 */ /* 0x000fe80000000800 */
[----:B------:R3:W4:Y:S01]  /*1000*/  LDS R15, [R22+0x200c] ;  /* 0x00200c00160f7984 */ /* 0x0007220000000800 */
[----:B------:R-:W-:-:S02]  /*1010*/  LOP3.LUT R24, R2, 0xc00, RZ, 0xfc, !PT ;  /* 0x00000c0002187812 */ /* 0x000fc400078efcff */
[----:B------:R-:W-:Y:S02]  /*1020*/  ISETP.GE.AND P0, PT, R0, 0x100, PT ;  /* 0x000001000000780c */ /* 0x000fe40003f06270 */
[C---:B------:R-:W-:Y:S02]  /*1030*/  LOP3.LUT R23, R3.reuse, 0x4, RZ, 0xfc, !PT ;  /* 0x0000000403177812 */ /* 0x040fe400078efcff */
[C---:B------:R-:W-:Y:S02]  /*1040*/  LOP3.LUT R21, R3.reuse, 0x8, RZ, 0xfc, !PT ;  /* 0x0000000803157812 */ /* 0x040fe400078efcff */
[C---:B------:R-:W-:Y:S02]  /*1050*/  LOP3.LUT R19, R3.reuse, 0xc, RZ, 0xfc, !PT ;  /* 0x0000000c03137812 */ /* 0x040fe400078efcff */
[----:B------:R-:W-:Y:S02]  /*1060*/  ISETP.LT.AND P3, PT, R3, 0x1a0, !P0 ;  /* 0x000001a00300780c */ /* 0x000fe40004761270 */
[----:B------:R-:W-:-:S02]  /*1070*/  SHF.R.U32.HI R24, RZ, 0x6, R24 ;  /* 0x00000006ff187819 */ /* 0x000fc40000011618 */
[----:B------:R-:W-:Y:S02]  /*1080*/  ISETP.LT.AND P2, PT, R23, 0x1a0, !P0 ;  /* 0x000001a01700780c */ /* 0x000fe40004741270 */
[----:B------:R-:W-:Y:S01]  /*1090*/  ISETP.LT.AND P1, PT, R21, 0x1a0, !P0 ;  /* 0x000001a01500780c */ /* 0x000fe20004721270 */
[--C-:B------:R-:W-:Y:S01]  /*10a0*/  IMAD R3, R3, 0x100, R0.reuse ;  /* 0x0000010003037824 */ /* 0x100fe200078e0200 */
[----:B------:R-:W-:Y:S01]  /*10b0*/  ISETP.LT.AND P0, PT, R19, 0x1a0, !P0 ;  /* 0x000001a01300780c */ /* 0x000fe20004701270 */
[--C-:B------:R-:W-:Y:S01]  /*10c0*/  IMAD R23, R23, 0x100, R0.reuse ;  /* 0x0000010017177824 */ /* 0x100fe200078e0200 */
[----:B------:R-:W-:Y:S01]  /*10d0*/  LOP3.LUT R24, R24, 0x3c, RZ, 0xc0, !PT ;  /* 0x0000003c18187812 */ /* 0x000fe200078ec0ff */
[----:B------:R-:W-:Y:S02]  /*10e0*/  IMAD R25, R21, 0x100, R0 ;  /* 0x0000010015197824 */ /* 0x000fe400078e0200 */
[----:B-1----:R-:W-:-:S04]  /*10f0*/  IMAD.WIDE R20, R3, 0x4, R16 ;  /* 0x0000000403147825 */ /* 0x002fc800078e0210 */
[----:B------:R-:W-:Y:S02]  /*1100*/  VIADD R3, R24, UR4 ;  /* 0x0000000418037c36 */ /* 0x000fe40008000000 */
[--C-:B---3--:R-:W-:Y:S01]  /*1110*/  IMAD.WIDE R22, R23, 0x4, R16.reuse ;  /* 0x0000000417167825 */ /* 0x108fe200078e0210 */
[----:B0-----:R0:W-:Y:S03]  /*1120*/  @P3 STG.E.128 desc[UR6][R20.64], R4 ;  /* 0x0000000414003986 */ /* 0x0011e6000c101d06 */
[----:B------:R-:W-:Y:S01]  /*1130*/  IMAD.WIDE R24, R25, 0x4, R16 ;  /* 0x0000000419187825 */ /* 0x000fe200078e0210 */
[----:B--2---:R0:W-:Y:S04]  /*1140*/  @P2 STG.E.128 desc[UR6][R22.64], R8 ;  /* 0x0000000816002986 */ /* 0x0041e8000c101d06 */
[----:B----4-:R0:W-:Y:S01]  /*1150*/  @P1 STG.E.128 desc[UR6][R24.64], R12 ;  /* 0x0000000c18001986 */ /* 0x0101e2000c101d06 */
[----:B------:R-:W-:Y:S01]  /*1160*/  IMAD R3, R2, 0x4, R3 ;  /* 0x0000000402037824 */ /* 0x000fe200078e0203 */
[----:B0-----:R-:W-:Y:S06]  /*1170*/  @!P0 EXIT ;  /* 0x000000000000894d */ /* 0x001fec0003800000 */
[----:B0-----:R-:W-:Y:S01]  /*1180*/  LDS R4, [R3+0x3000] ;  /* 0x0030000003047984 */ /* 0x001fe20000000800 */
[----:B------:R-:W-:-:S03]  /*1190*/  IMAD R19, R19, 0x100, R0 ;  /* 0x0000010013137824 */ /* 0x000fc600078e0200 */
[----:B------:R-:W-:Y:S01]  /*11a0*/  LDS R5, [R3+0x3004] ;  /* 0x0030040003057984 */ /* 0x000fe20000000800 */
[----:B------:R-:W-:-:S03]  /*11b0*/  IMAD.WIDE R16, R19, 0x4, R16 ;  /* 0x0000000413107825 */ /* 0x000fc600078e0210 */
[----:B------:R-:W-:Y:S04]  /*11c0*/  LDS R6, [R3+0x3008] ;  /* 0x0030080003067984 */ /* 0x000fe80000000800 */
[----:B------:R-:W0:Y:S04]  /*11d0*/  LDS R7, [R3+0x300c] ;  /* 0x00300c0003077984 */ /* 0x000e280000000800 */
[----:B0-----:R-:W-:Y:S01]  /*11e0*/  STG.E.128 desc[UR6][R16.64], R4 ;  /* 0x0000000410007986 */ /* 0x001fe2000c101d06 */
[----:B------:R-:W-:Y:S05]  /*11f0*/  EXIT ;  /* 0x000000000000794d */ /* 0x000fea0003800000 */
.L_x_0:
[----:B------:R-:W-:-:S00]  /*1200*/  BRA `(.L_x_0) ;  /* 0xfffffffc00fc7947 */ /* 0x000fc0000383ffff */
[----:B------:R-:W-:-:S00]  /*1210*/  NOP ;  /* 0x0000000000007918 */ /* 0x000fc00000000000 */
        /* <DEDUP_REMOVED lines=14> */
.L_x_1:


//--------------------- .nv.global.init           --------------------------
	.section	.nv.global.init,"aw",@progbits
.nv.global.init:
	.type		_$_str,@object
	.size		_$_str,(_$_str_$_2 - _$_str)
_$_str:
        /*0000*/ 	.byte	0x5f, 0x5f, 0x43, 0x55, 0x44, 0x41, 0x5f, 0x46, 0x54, 0x5a, 0x00
	.type		_$_str_$_2,@object
	.size		_$_str_$_2,(.L_1 - _$_str_$_2)
_$_str_$_2:
        /*000b*/ 	.byte	0x5f, 0x5f, 0x43, 0x55, 0x44, 0x41, 0x5f, 0x50, 0x52, 0x45, 0x43, 0x5f, 0x53, 0x51, 0x52, 0x54
        /*001b*/ 	.byte	0x00
.L_1:


//--------------------- .nv.shared.triton_poi_fused__native_batch_norm_legit_no_training_relu_8 --------------------------
	.section	.nv.shared.triton_poi_fused__native_batch_norm_legit_no_training_relu_8,"aw",@nobits
	.sectionflags	@""
	.align	16
	.zero		1024


//--------------------- .nv.constant0.triton_poi_fused__native_batch_norm_legit_no_training_relu_8 --------------------------
	.section	.nv.constant0.triton_poi_fused__native_batch_norm_legit_no_training_relu_8,"a",@progbits
	.sectionflags	@""
	.align	4
.nv.constant0.triton_poi_fused__native_batch_norm_legit_no_training_relu_8:
	.zero		584
